//
// Generated by NVIDIA NVVM Compiler
//
// Compiler Build ID: CL-36424714
// Cuda compilation tools, release 13.0, V13.0.88
// Based on NVVM 20.0.0
//

.version 9.0
.target sm_100
.address_size 64

	// .globl	cuda_adjustSOD

.visible .entry cuda_adjustSOD(
	.param .u64 .ptr .align 1 cuda_adjustSOD_param_0,
	.param .u32 cuda_adjustSOD_param_1,
	.param .u64 .ptr .align 1 cuda_adjustSOD_param_2,
	.param .f32 cuda_adjustSOD_param_3
)
{
	.reg .pred 	%p<2>;
	.reg .b32 	%r<10>;
	.reg .b32 	%f<7>;
	.reg .b64 	%rd<9>;

	ld.param.u64 	%rd1, [cuda_adjustSOD_param_0];
	ld.param.u32 	%r2, [cuda_adjustSOD_param_1];
	ld.param.u64 	%rd2, [cuda_adjustSOD_param_2];
	ld.param.f32 	%f1, [cuda_adjustSOD_param_3];
	mov.u32 	%r3, %ctaid.x;
	mov.u32 	%r4, %nctaid.y;
	mov.u32 	%r5, %ctaid.y;
	mad.lo.s32 	%r6, %r3, %r4, %r5;
	mov.u32 	%r7, %ntid.x;
	mov.u32 	%r8, %tid.x;
	mad.lo.s32 	%r1, %r6, %r7, %r8;
	setp.ge.s32 	%p1, %r1, %r2;
	@%p1 bra 	$L__BB0_2;
	cvta.to.global.u64 	%rd3, %rd1;
	cvta.to.global.u64 	%rd4, %rd2;
	mul.wide.s32 	%rd5, %r1, 4;
	add.s64 	%rd6, %rd3, %rd5;
	ld.global.u32 	%r9, [%rd6];
	mul.wide.s32 	%rd7, %r9, 4;
	add.s64 	%rd8, %rd4, %rd7;
	ld.global.f32 	%f2, [%rd8];
	mov.f32 	%f3, 0f3F800000;
	sub.f32 	%f4, %f3, %f2;
	mul.f32 	%f5, %f1, %f4;
	sub.f32 	%f6, %f3, %f5;
	st.global.f32 	[%rd8], %f6;
$L__BB0_2:
	ret;

}


// ===== COMPILED SASS (sm_100) =====

	.target	sm_100

	.elftype	@"ET_EXEC"


//--------------------- .note.nv.tkinfo           --------------------------
	.section	.note.nv.tkinfo,"",@"SHT_NOTE"
	.sectionflags	@"SHF_NOTE_NV_TKINFO"
	.tkinfo
        /*0018*/ 	.word	0x00000002
        /*0030*/ 	.string	""
        /*0030*/ 	.string	"ptxas"
        /*0030*/ 	.string	"Cuda compilation tools, release 13.0, V13.0.88"
        /*0030*/ 	.string	"Build cuda_13.0.r13.0/compiler.36424714_0"
        /*0030*/ 	.string	"-arch sm_100 -m 64 "



//--------------------- .note.nv.cuinfo           --------------------------
	.section	.note.nv.cuinfo,"",@"SHT_NOTE"
	.sectionflags	@"SHF_NOTE_NV_CUINFO"
        /*0018*/ 	.short	0x0002
        /*001a*/ 	.short	0x0064
        /*001c*/ 	.short	0x0082
	.zero		2


//--------------------- .nv.info                  --------------------------
	.section	.nv.info,"",@"SHT_CUDA_INFO"
	.align	4


	//----- nvinfo : EIATTR_REGCOUNT
	.align		4
        /*0000*/ 	.byte	0x04, 0x2f
        /*0002*/ 	.short	(.L_1 - .L_0)
	.align		4
.L_0:
        /*0004*/ 	.word	index@(cuda_adjustSOD)
        /*0008*/ 	.word	0x0000000a


	//----- nvinfo : EIATTR_FRAME_SIZE
	.align		4
.L_1:
        /*000c*/ 	.byte	0x04, 0x11
        /*000e*/ 	.short	(.L_3 - .L_2)
	.align		4
.L_2:
        /*0010*/ 	.word	index@(cuda_adjustSOD)
        /*0014*/ 	.word	0x00000000


	//----- nvinfo : EIATTR_MIN_STACK_SIZE
	.align		4
.L_3:
        /*0018*/ 	.byte	0x04, 0x12
        /*001a*/ 	.short	(.L_5 - .L_4)
	.align		4
.L_4:
        /*001c*/ 	.word	index@(cuda_adjustSOD)
        /*0020*/ 	.word	0x00000000
.L_5:


//--------------------- .nv.compat                --------------------------
	.section	.nv.compat,"",@"SHT_CUDA_COMPAT_INFO"
	.align	4
        /*0000*/ 	.byte	0x02, 0x09, 0x00, 0x00, 0x02, 0x02, 0x01, 0x00, 0x02, 0x05, 0x05, 0x00, 0x03, 0x07, 0x01, 0x01
        /*0010*/ 	.byte	0x02, 0x03, 0x00, 0x00, 0x02, 0x06, 0x01, 0x00, 0x04, 0x0b, 0x08, 0x00, 0x09, 0x00, 0x00, 0x00
        /*0020*/ 	.byte	0x00, 0x00, 0x00, 0x00


//--------------------- .nv.info.cuda_adjustSOD   --------------------------
	.section	.nv.info.cuda_adjustSOD,"",@"SHT_CUDA_INFO"
	.sectionflags	@""
	.align	4


	//----- nvinfo : EIATTR_CUDA_API_VERSION
	.align		4
        /*0000*/ 	.byte	0x04, 0x37
        /*0002*/ 	.short	(.L_7 - .L_6)
.L_6:
        /*0004*/ 	.word	0x00000082


	//----- nvinfo : EIATTR_KPARAM_INFO
	.align		4
.L_7:
        /*0008*/ 	.byte	0x04, 0x17
        /*000a*/ 	.short	(.L_9 - .L_8)
.L_8:
        /*000c*/ 	.word	0x00000000
        /*0010*/ 	.short	0x0003
        /*0012*/ 	.short	0x0018
        /*0014*/ 	.byte	0x00, 0xf0, 0x11, 0x00


	//----- nvinfo : EIATTR_KPARAM_INFO
	.align		4
.L_9:
        /*0018*/ 	.byte	0x04, 0x17
        /*001a*/ 	.short	(.L_11 - .L_10)
.L_10:
        /*001c*/ 	.word	0x00000000
        /*0020*/ 	.short	0x0002
        /*0022*/ 	.short	0x0010
        /*0024*/ 	.byte	0x00, 0xf5, 0x21, 0x00


	//----- nvinfo : EIATTR_KPARAM_INFO
	.align		4
.L_11:
        /*0028*/ 	.byte	0x04, 0x17
        /*002a*/ 	.short	(.L_13 - .L_12)
.L_12:
        /*002c*/ 	.word	0x00000000
        /*0030*/ 	.short	0x0001
        /*0032*/ 	.short	0x0008
        /*0034*/ 	.byte	0x00, 0xf0, 0x11, 0x00


	//----- nvinfo : EIATTR_KPARAM_INFO
	.align		4
.L_13:
        /*0038*/ 	.byte	0x04, 0x17
        /*003a*/ 	.short	(.L_15 - .L_14)
.L_14:
        /*003c*/ 	.word	0x00000000
        /*0040*/ 	.short	0x0000
        /*0042*/ 	.short	0x0000
        /*0044*/ 	.byte	0x00, 0xf5, 0x21, 0x00


	//----- nvinfo : EIATTR_SPARSE_MMA_MASK
	.align		4
.L_15:
        /*0048*/ 	.byte	0x03, 0x50
        /*004a*/ 	.short	0x0000


	//----- nvinfo : EIATTR_MAXREG_COUNT
	.align		4
        /*004c*/ 	.byte	0x03, 0x1b
        /*004e*/ 	.short	0x00ff


	//----- nvinfo : EIATTR_MERCURY_ISA_VERSION
	.align		4
        /*0050*/ 	.byte	0x03, 0x5f
        /*0052*/ 	.short	0x0101


	//----- nvinfo : EIATTR_VRC_CTA_INIT_COUNT
	.align		4
        /*0054*/ 	.byte	0x02, 0x4a
	.zero		1
	.zero		1


	//----- nvinfo : EIATTR_EXIT_INSTR_OFFSETS
	.align		4
        /*0058*/ 	.byte	0x04, 0x1c
        /*005a*/ 	.short	(.L_17 - .L_16)


	//   ....[0]....
.L_16:
        /*005c*/ 	.word	0x000000a0


	//   ....[1]....
        /*0060*/ 	.word	0x00000160


	//----- nvinfo : EIATTR_CBANK_PARAM_SIZE
	.align		4
.L_17:
        /*0064*/ 	.byte	0x03, 0x19
        /*0066*/ 	.short	0x001c


	//----- nvinfo : EIATTR_PARAM_CBANK
	.align		4
        /*0068*/ 	.byte	0x04, 0x0a
        /*006a*/ 	.short	(.L_19 - .L_18)
	.align		4
.L_18:
        /*006c*/ 	.word	index@(.nv.constant0.cuda_adjustSOD)
        /*0070*/ 	.short	0x0380
        /*0072*/ 	.short	0x001c


	//----- nvinfo : EIATTR_SW_WAR
	.align		4
.L_19:
        /*0074*/ 	.byte	0x04, 0x36
        /*0076*/ 	.short	(.L_21 - .L_20)
.L_20:
        /*0078*/ 	.word	0x00000008
.L_21:


//--------------------- .nv.callgraph             --------------------------
	.section	.nv.callgraph,"",@"SHT_CUDA_CALLGRAPH"
	.align	4
	.sectionentsize	8
	.align		4
        /*0000*/ 	.word	0x00000000
	.align		4
        /*0004*/ 	.word	0xffffffff
	.align		4
        /*0008*/ 	.word	0x00000000
	.align		4
        /*000c*/ 	.word	0xfffffffe
	.align		4
        /*0010*/ 	.word	0x00000000
	.align		4
        /*0014*/ 	.word	0xfffffffd
	.align		4
        /*0018*/ 	.word	0x00000000
	.align		4
        /*001c*/ 	.word	0xfffffffc


//--------------------- .text.cuda_adjustSOD      --------------------------
	.section	.text.cuda_adjustSOD,"ax",@progbits
	.align	128
        .global         cuda_adjustSOD
        .type           cuda_adjustSOD,@function
        .size           cuda_adjustSOD,(.L_x_1 - cuda_adjustSOD)
        .other          cuda_adjustSOD,@"STO_CUDA_ENTRY STV_DEFAULT"
cuda_adjustSOD:
.text.cuda_adjustSOD:
[----:B------:R-:W-:Y:S01]  /*0000*/  LDC R1, c[0x0][0x37c] ;  /* 0x0000df00ff017b82 */ /* 0x000fe20000000800 */
[----:B------:R-:W0:Y:S07]  /*0010*/  S2R R0, SR_TID.X ;  /* 0x0000000000007919 */ /* 0x000e2e0000002100 */
[----:B------:R-:W-:Y:S01]  /*0020*/  S2UR UR4, SR_CTAID.X ;  /* 0x00000000000479c3 */ /* 0x000fe20000002500 */
[----:B------:R-:W1:Y:S01]  /*0030*/  LDCU UR5, c[0x0][0x374] ;  /* 0x00006e80ff0577ac */ /* 0x000e620008000800 */
[----:B------:R-:W2:Y:S06]  /*0040*/  LDCU UR7, c[0x0][0x388] ;  /* 0x00007100ff0777ac */ /* 0x000eac0008000800 */
[----:B------:R-:W1:Y:S08]  /*0050*/  S2UR UR6, SR_CTAID.Y ;  /* 0x00000000000679c3 */ /* 0x000e700000002600 */
[----:B------:R-:W0:Y:S01]  /*0060*/  LDC R5, c[0x0][0x360] ;  /* 0x0000d800ff057b82 */ /* 0x000e220000000800 */
[----:B-1----:R-:W-:-:S06]  /*0070*/  UIMAD UR4, UR4, UR5, UR6 ;  /* 0x00000005040472a4 */ /* 0x002fcc000f8e0206 */
[----:B0-----:R-:W-:-:S05]  /*0080*/  IMAD R5, R5, UR4, R0 ;  /* 0x0000000405057c24 */ /* 0x001fca000f8e0200 */
[----:B--2---:R-:W-:-:S13]  /*0090*/  ISETP.GE.AND P0, PT, R5, UR7, PT ;  /* 0x0000000705007c0c */ /* 0x004fda000bf06270 */
[----:B------:R-:W-:Y:S05]  /*00a0*/  @P0 EXIT ;  /* 0x000000000000094d */ /* 0x000fea0003800000 */
[----:B------:R-:W0:Y:S01]  /*00b0*/  LDC.64 R2, c[0x0][0x380] ;  /* 0x0000e000ff027b82 */ /* 0x000e220000000a00 */
[----:B------:R-:W1:Y:S07]  /*00c0*/  LDCU.64 UR4, c[0x0][0x358] ;  /* 0x00006b00ff0477ac */ /* 0x000e6e0008000a00 */
[----:B------:R-:W2:Y:S01]  /*00d0*/  LDC R7, c[0x0][0x398] ;  /* 0x0000e600ff077b82 */ /* 0x000ea20000000800 */
[----:B0-----:R-:W-:-:S07]  /*00e0*/  IMAD.WIDE R2, R5, 0x4, R2 ;  /* 0x0000000405027825 */ /* 0x001fce00078e0202 */
[----:B------:R-:W0:Y:S01]  /*00f0*/  LDC.64 R4, c[0x0][0x390] ;  /* 0x0000e400ff047b82 */ /* 0x000e220000000a00 */
[----:B-1----:R-:W0:Y:S02]  /*0100*/  LDG.E R3, desc[UR4][R2.64] ;  /* 0x0000000402037981 */ /* 0x002e24000c1e1900 */
[----:B0-----:R-:W-:-:S05]  /*0110*/  IMAD.WIDE R4, R3, 0x4, R4 ;  /* 0x0000000403047825 */ /* 0x001fca00078e0204 */
[----:B------:R-:W3:Y:S02]  /*0120*/  LDG.E R0, desc[UR4][R4.64] ;  /* 0x0000000404007981 */ /* 0x000ee4000c1e1900 */
[----:B---3--:R-:W-:-:S04]  /*0130*/  FADD R0, -R0, 1 ;  /* 0x3f80000000007421 */ /* 0x008fc80000000100 */
[----:B--2---:R-:W-:-:S05]  /*0140*/  FFMA R7, -R0, R7, 1 ;  /* 0x3f80000000077423 */ /* 0x004fca0000000107 */
[----:B------:R-:W-:Y:S01]  /*0150*/  STG.E desc[UR4][R4.64], R7 ;  /* 0x0000000704007986 */ /* 0x000fe2000c101904 */
[----:B------:R-:W-:Y:S05]  /*0160*/  EXIT ;  /* 0x000000000000794d */ /* 0x000fea0003800000 */
.L_x_0:
[----:B------:R-:W-:-:S00]  /*0170*/  BRA `(.L_x_0) ;  /* 0xfffffffc00fc7947 */ /* 0x000fc0000383ffff */
[----:B------:R-:W-:-:S00]  /*0180*/  NOP ;  /* 0x0000000000007918 */ /* 0x000fc00000000000 */
[----:B------:R-:W-:-:S00]  /*0190*/  NOP ;  /* 0x0000000000007918 */ /* 0x000fc00000000000 */
[----:B------:R-:W-:-:S00]  /*01a0*/  NOP ;  /* 0x0000000000007918 */ /* 0x000fc00000000000 */
[----:B------:R-:W-:-:S00]  /*01b0*/  NOP ;  /* 0x0000000000007918 */ /* 0x000fc00000000000 */
[----:B------:R-:W-:-:S00]  /*01c0*/  NOP ;  /* 0x0000000000007918 */ /* 0x000fc00000000000 */
[----:B------:R-:W-:-:S00]  /*01d0*/  NOP ;  /* 0x0000000000007918 */ /* 0x000fc00000000000 */
[----:B------:R-:W-:-:S00]  /*01e0*/  NOP ;  /* 0x0000000000007918 */ /* 0x000fc00000000000 */
[----:B------:R-:W-:-:S00]  /*01f0*/  NOP ;  /* 0x0000000000007918 */ /* 0x000fc00000000000 */
.L_x_1:


//--------------------- .nv.shared.reserved.0     --------------------------
	.section	.nv.shared.reserved.0,"aw",@nobits
	.weak		__nv_reservedSMEM_offset_0_alias
	.size		__nv_reservedSMEM_offset_0_alias, 0, 64
	.other		__nv_reservedSMEM_offset_0_alias,@"STO_CUDA_RESERVED_SHARED STV_DEFAULT"
__nv_reservedSMEM_offset_0_alias:
	.zero		0
	.zero		64


//--------------------- .nv.constant0.cuda_adjustSOD --------------------------
	.section	.nv.constant0.cuda_adjustSOD,"a",@progbits
	.sectionflags	@""
	.align	4
.nv.constant0.cuda_adjustSOD:
	.zero		924


//--------------------- SYMBOLS --------------------------

	.type		.nv.reservedSmem.offset0,@object
	.size		.nv.reservedSmem.offset0,0x4
